//
// Generated by NVIDIA NVVM Compiler
//
// Compiler Build ID: CL-36424714
// Cuda compilation tools, release 13.0, V13.0.88
// Based on NVVM 20.0.0
//

.version 9.0
.target sm_100
.address_size 64

	// .globl	_ZN3cub18CUB_300001_SM_10006detail11EmptyKernelIvEEvv
.global .align 4 .u32 bCount;
.global .align 1 .b8 _ZN32_INTERNAL_f7e5dc11_4_k_cu_bCount4cuda3std3__45__cpo5beginE[1];
.global .align 1 .b8 _ZN32_INTERNAL_f7e5dc11_4_k_cu_bCount4cuda3std3__45__cpo3endE[1];
.global .align 1 .b8 _ZN32_INTERNAL_f7e5dc11_4_k_cu_bCount4cuda3std3__45__cpo6cbeginE[1];
.global .align 1 .b8 _ZN32_INTERNAL_f7e5dc11_4_k_cu_bCount4cuda3std3__45__cpo4cendE[1];
.global .align 1 .b8 _ZN32_INTERNAL_f7e5dc11_4_k_cu_bCount4cuda3std3__45__cpo6rbeginE[1];
.global .align 1 .b8 _ZN32_INTERNAL_f7e5dc11_4_k_cu_bCount4cuda3std3__45__cpo4rendE[1];
.global .align 1 .b8 _ZN32_INTERNAL_f7e5dc11_4_k_cu_bCount4cuda3std3__45__cpo7crbeginE[1];
.global .align 1 .b8 _ZN32_INTERNAL_f7e5dc11_4_k_cu_bCount4cuda3std3__45__cpo5crendE[1];
.global .align 1 .b8 _ZN32_INTERNAL_f7e5dc11_4_k_cu_bCount4cuda3std3__434_GLOBAL__N__f7e5dc11_4_k_cu_bCount6ignoreE[1];
.global .align 1 .b8 _ZN32_INTERNAL_f7e5dc11_4_k_cu_bCount4cuda3std3__419piecewise_constructE[1];
.global .align 1 .b8 _ZN32_INTERNAL_f7e5dc11_4_k_cu_bCount4cuda3std3__48in_placeE[1];
.global .align 1 .b8 _ZN32_INTERNAL_f7e5dc11_4_k_cu_bCount4cuda3std3__420unreachable_sentinelE[1];
.global .align 1 .b8 _ZN32_INTERNAL_f7e5dc11_4_k_cu_bCount4cuda3std3__47nulloptE[1];
.global .align 1 .b8 _ZN32_INTERNAL_f7e5dc11_4_k_cu_bCount4cuda3std3__48unexpectE[1];
.global .align 1 .b8 _ZN32_INTERNAL_f7e5dc11_4_k_cu_bCount4cuda3std6ranges3__45__cpo4swapE[1];
.global .align 1 .b8 _ZN32_INTERNAL_f7e5dc11_4_k_cu_bCount4cuda3std6ranges3__45__cpo9iter_moveE[1];
.global .align 1 .b8 _ZN32_INTERNAL_f7e5dc11_4_k_cu_bCount4cuda3std6ranges3__45__cpo5beginE[1];
.global .align 1 .b8 _ZN32_INTERNAL_f7e5dc11_4_k_cu_bCount4cuda3std6ranges3__45__cpo3endE[1];
.global .align 1 .b8 _ZN32_INTERNAL_f7e5dc11_4_k_cu_bCount4cuda3std6ranges3__45__cpo6cbeginE[1];
.global .align 1 .b8 _ZN32_INTERNAL_f7e5dc11_4_k_cu_bCount4cuda3std6ranges3__45__cpo4cendE[1];
.global .align 1 .b8 _ZN32_INTERNAL_f7e5dc11_4_k_cu_bCount4cuda3std6ranges3__45__cpo7advanceE[1];
.global .align 1 .b8 _ZN32_INTERNAL_f7e5dc11_4_k_cu_bCount4cuda3std6ranges3__45__cpo9iter_swapE[1];
.global .align 1 .b8 _ZN32_INTERNAL_f7e5dc11_4_k_cu_bCount4cuda3std6ranges3__45__cpo4nextE[1];
.global .align 1 .b8 _ZN32_INTERNAL_f7e5dc11_4_k_cu_bCount4cuda3std6ranges3__45__cpo4prevE[1];
.global .align 1 .b8 _ZN32_INTERNAL_f7e5dc11_4_k_cu_bCount4cuda3std6ranges3__45__cpo4dataE[1];
.global .align 1 .b8 _ZN32_INTERNAL_f7e5dc11_4_k_cu_bCount4cuda3std6ranges3__45__cpo5cdataE[1];
.global .align 1 .b8 _ZN32_INTERNAL_f7e5dc11_4_k_cu_bCount4cuda3std6ranges3__45__cpo4sizeE[1];
.global .align 1 .b8 _ZN32_INTERNAL_f7e5dc11_4_k_cu_bCount4cuda3std6ranges3__45__cpo5ssizeE[1];
.global .align 1 .b8 _ZN32_INTERNAL_f7e5dc11_4_k_cu_bCount4cuda3std6ranges3__45__cpo8distanceE[1];
.global .align 1 .b8 _ZN32_INTERNAL_f7e5dc11_4_k_cu_bCount6thrust24THRUST_300001_SM_1000_NS6system6detail10sequential3seqE[1];
.global .align 1 .b8 _ZN32_INTERNAL_f7e5dc11_4_k_cu_bCount6thrust24THRUST_300001_SM_1000_NS12placeholders2_1E[1];
.global .align 1 .b8 _ZN32_INTERNAL_f7e5dc11_4_k_cu_bCount6thrust24THRUST_300001_SM_1000_NS12placeholders2_2E[1];
.global .align 1 .b8 _ZN32_INTERNAL_f7e5dc11_4_k_cu_bCount6thrust24THRUST_300001_SM_1000_NS12placeholders2_3E[1];
.global .align 1 .b8 _ZN32_INTERNAL_f7e5dc11_4_k_cu_bCount6thrust24THRUST_300001_SM_1000_NS12placeholders2_4E[1];
.global .align 1 .b8 _ZN32_INTERNAL_f7e5dc11_4_k_cu_bCount6thrust24THRUST_300001_SM_1000_NS12placeholders2_5E[1];
.global .align 1 .b8 _ZN32_INTERNAL_f7e5dc11_4_k_cu_bCount6thrust24THRUST_300001_SM_1000_NS12placeholders2_6E[1];
.global .align 1 .b8 _ZN32_INTERNAL_f7e5dc11_4_k_cu_bCount6thrust24THRUST_300001_SM_1000_NS12placeholders2_7E[1];
.global .align 1 .b8 _ZN32_INTERNAL_f7e5dc11_4_k_cu_bCount6thrust24THRUST_300001_SM_1000_NS12placeholders2_8E[1];
.global .align 1 .b8 _ZN32_INTERNAL_f7e5dc11_4_k_cu_bCount6thrust24THRUST_300001_SM_1000_NS12placeholders2_9E[1];
.global .align 1 .b8 _ZN32_INTERNAL_f7e5dc11_4_k_cu_bCount6thrust24THRUST_300001_SM_1000_NS12placeholders3_10E[1];

.visible .entry _ZN3cub18CUB_300001_SM_10006detail11EmptyKernelIvEEvv()
{


	ret;

}


// ===== COMPILED SASS (sm_100) =====

	.target	sm_100

	.elftype	@"ET_EXEC"


//--------------------- .note.nv.tkinfo           --------------------------
	.section	.note.nv.tkinfo,"",@"SHT_NOTE"
	.sectionflags	@"SHF_NOTE_NV_TKINFO"
	.tkinfo
        /*0018*/ 	.word	0x00000002
        /*0030*/ 	.string	""
        /*0030*/ 	.string	"ptxas"
        /*0030*/ 	.string	"Cuda compilation tools, release 13.0, V13.0.88"
        /*0030*/ 	.string	"Build cuda_13.0.r13.0/compiler.36424714_0"
        /*0030*/ 	.string	"-arch sm_100 -m 64 "



//--------------------- .note.nv.cuinfo           --------------------------
	.section	.note.nv.cuinfo,"",@"SHT_NOTE"
	.sectionflags	@"SHF_NOTE_NV_CUINFO"
        /*0018*/ 	.short	0x0002
        /*001a*/ 	.short	0x0064
        /*001c*/ 	.short	0x0082
	.zero		2


//--------------------- .nv.info                  --------------------------
	.section	.nv.info,"",@"SHT_CUDA_INFO"
	.align	4


	//----- nvinfo : EIATTR_REGCOUNT
	.align		4
        /*0000*/ 	.byte	0x04, 0x2f
        /*0002*/ 	.short	(.L_42 - .L_41)
	.align		4
.L_41:
        /*0004*/ 	.word	index@(_ZN3cub18CUB_300001_SM_10006detail11EmptyKernelIvEEvv)
        /*0008*/ 	.word	0x00000004


	//----- nvinfo : EIATTR_FRAME_SIZE
	.align		4
.L_42:
        /*000c*/ 	.byte	0x04, 0x11
        /*000e*/ 	.short	(.L_44 - .L_43)
	.align		4
.L_43:
        /*0010*/ 	.word	index@(_ZN3cub18CUB_300001_SM_10006detail11EmptyKernelIvEEvv)
        /*0014*/ 	.word	0x00000000


	//----- nvinfo : EIATTR_MIN_STACK_SIZE
	.align		4
.L_44:
        /*0018*/ 	.byte	0x04, 0x12
        /*001a*/ 	.short	(.L_46 - .L_45)
	.align		4
.L_45:
        /*001c*/ 	.word	index@(_ZN3cub18CUB_300001_SM_10006detail11EmptyKernelIvEEvv)
        /*0020*/ 	.word	0x00000000
.L_46:


//--------------------- .nv.compat                --------------------------
	.section	.nv.compat,"",@"SHT_CUDA_COMPAT_INFO"
	.align	4
        /*0000*/ 	.byte	0x02, 0x09, 0x00, 0x00, 0x02, 0x02, 0x01, 0x00, 0x02, 0x05, 0x05, 0x00, 0x03, 0x07, 0x01, 0x01
        /*0010*/ 	.byte	0x02, 0x03, 0x00, 0x00, 0x02, 0x06, 0x01, 0x00, 0x04, 0x0b, 0x08, 0x00, 0x09, 0x00, 0x00, 0x00
        /*0020*/ 	.byte	0x00, 0x00, 0x00, 0x00


//--------------------- .nv.info._ZN3cub18CUB_300001_SM_10006detail11EmptyKernelIvEEvv --------------------------
	.section	.nv.info._ZN3cub18CUB_300001_SM_10006detail11EmptyKernelIvEEvv,"",@"SHT_CUDA_INFO"
	.sectionflags	@""
	.align	4


	//----- nvinfo : EIATTR_CUDA_API_VERSION
	.align		4
        /*0000*/ 	.byte	0x04, 0x37
        /*0002*/ 	.short	(.L_48 - .L_47)
.L_47:
        /*0004*/ 	.word	0x00000082


	//----- nvinfo : EIATTR_SPARSE_MMA_MASK
	.align		4
.L_48:
        /*0008*/ 	.byte	0x03, 0x50
        /*000a*/ 	.short	0x0000


	//----- nvinfo : EIATTR_MAXREG_COUNT
	.align		4
        /*000c*/ 	.byte	0x03, 0x1b
        /*000e*/ 	.short	0x00ff


	//----- nvinfo : EIATTR_MERCURY_ISA_VERSION
	.align		4
        /*0010*/ 	.byte	0x03, 0x5f
        /*0012*/ 	.short	0x0101


	//----- nvinfo : EIATTR_VRC_CTA_INIT_COUNT
	.align		4
        /*0014*/ 	.byte	0x02, 0x4a
	.zero		1
	.zero		1


	//----- nvinfo : EIATTR_EXIT_INSTR_OFFSETS
	.align		4
        /*0018*/ 	.byte	0x04, 0x1c
        /*001a*/ 	.short	(.L_50 - .L_49)


	//   ....[0]....
.L_49:
        /*001c*/ 	.word	0x00000010


	//----- nvinfo : EIATTR_SW_WAR
	.align		4
.L_50:
        /*0020*/ 	.byte	0x04, 0x36
        /*0022*/ 	.short	(.L_52 - .L_51)
.L_51:
        /*0024*/ 	.word	0x00000008
.L_52:


//--------------------- .nv.callgraph             --------------------------
	.section	.nv.callgraph,"",@"SHT_CUDA_CALLGRAPH"
	.align	4
	.sectionentsize	8
	.align		4
        /*0000*/ 	.word	0x00000000
	.align		4
        /*0004*/ 	.word	0xffffffff
	.align		4
        /*0008*/ 	.word	0x00000000
	.align		4
        /*000c*/ 	.word	0xfffffffe
	.align		4
        /*0010*/ 	.word	0x00000000
	.align		4
        /*0014*/ 	.word	0xfffffffd
	.align		4
        /*0018*/ 	.word	0x00000000
	.align		4
        /*001c*/ 	.word	0xfffffffc


//--------------------- .nv.constant4             --------------------------
	.section	.nv.constant4,"a",@progbits
	.align	8
	.align		8
.nv.constant4:
        /*0000*/ 	.dword	bCount
	.align		8
        /*0008*/ 	.dword	_ZN32_INTERNAL_f7e5dc11_4_k_cu_bCount4cuda3std3__45__cpo5beginE
	.align		8
        /*0010*/ 	.dword	_ZN32_INTERNAL_f7e5dc11_4_k_cu_bCount4cuda3std3__45__cpo3endE
	.align		8
        /*0018*/ 	.dword	_ZN32_INTERNAL_f7e5dc11_4_k_cu_bCount4cuda3std3__45__cpo6cbeginE
	.align		8
        /*0020*/ 	.dword	_ZN32_INTERNAL_f7e5dc11_4_k_cu_bCount4cuda3std3__45__cpo4cendE
	.align		8
        /*0028*/ 	.dword	_ZN32_INTERNAL_f7e5dc11_4_k_cu_bCount4cuda3std3__45__cpo6rbeginE
	.align		8
        /*0030*/ 	.dword	_ZN32_INTERNAL_f7e5dc11_4_k_cu_bCount4cuda3std3__45__cpo4rendE
	.align		8
        /*0038*/ 	.dword	_ZN32_INTERNAL_f7e5dc11_4_k_cu_bCount4cuda3std3__45__cpo7crbeginE
	.align		8
        /*0040*/ 	.dword	_ZN32_INTERNAL_f7e5dc11_4_k_cu_bCount4cuda3std3__45__cpo5crendE
	.align		8
        /*0048*/ 	.dword	_ZN32_INTERNAL_f7e5dc11_4_k_cu_bCount4cuda3std3__434_GLOBAL__N__f7e5dc11_4_k_cu_bCount6ignoreE
	.align		8
        /*0050*/ 	.dword	_ZN32_INTERNAL_f7e5dc11_4_k_cu_bCount4cuda3std3__419piecewise_constructE
	.align		8
        /*0058*/ 	.dword	_ZN32_INTERNAL_f7e5dc11_4_k_cu_bCount4cuda3std3__48in_placeE
	.align		8
        /*0060*/ 	.dword	_ZN32_INTERNAL_f7e5dc11_4_k_cu_bCount4cuda3std3__420unreachable_sentinelE
	.align		8
        /*0068*/ 	.dword	_ZN32_INTERNAL_f7e5dc11_4_k_cu_bCount4cuda3std3__47nulloptE
	.align		8
        /*0070*/ 	.dword	_ZN32_INTERNAL_f7e5dc11_4_k_cu_bCount4cuda3std3__48unexpectE
	.align		8
        /*0078*/ 	.dword	_ZN32_INTERNAL_f7e5dc11_4_k_cu_bCount4cuda3std6ranges3__45__cpo4swapE
	.align		8
        /*0080*/ 	.dword	_ZN32_INTERNAL_f7e5dc11_4_k_cu_bCount4cuda3std6ranges3__45__cpo9iter_moveE
	.align		8
        /*0088*/ 	.dword	_ZN32_INTERNAL_f7e5dc11_4_k_cu_bCount4cuda3std6ranges3__45__cpo5beginE
	.align		8
        /*0090*/ 	.dword	_ZN32_INTERNAL_f7e5dc11_4_k_cu_bCount4cuda3std6ranges3__45__cpo3endE
	.align		8
        /*0098*/ 	.dword	_ZN32_INTERNAL_f7e5dc11_4_k_cu_bCount4cuda3std6ranges3__45__cpo6cbeginE
	.align		8
        /*00a0*/ 	.dword	_ZN32_INTERNAL_f7e5dc11_4_k_cu_bCount4cuda3std6ranges3__45__cpo4cendE
	.align		8
        /*00a8*/ 	.dword	_ZN32_INTERNAL_f7e5dc11_4_k_cu_bCount4cuda3std6ranges3__45__cpo7advanceE
	.align		8
        /*00b0*/ 	.dword	_ZN32_INTERNAL_f7e5dc11_4_k_cu_bCount4cuda3std6ranges3__45__cpo9iter_swapE
	.align		8
        /*00b8*/ 	.dword	_ZN32_INTERNAL_f7e5dc11_4_k_cu_bCount4cuda3std6ranges3__45__cpo4nextE
	.align		8
        /*00c0*/ 	.dword	_ZN32_INTERNAL_f7e5dc11_4_k_cu_bCount4cuda3std6ranges3__45__cpo4prevE
	.align		8
        /*00c8*/ 	.dword	_ZN32_INTERNAL_f7e5dc11_4_k_cu_bCount4cuda3std6ranges3__45__cpo4dataE
	.align		8
        /*00d0*/ 	.dword	_ZN32_INTERNAL_f7e5dc11_4_k_cu_bCount4cuda3std6ranges3__45__cpo5cdataE
	.align		8
        /*00d8*/ 	.dword	_ZN32_INTERNAL_f7e5dc11_4_k_cu_bCount4cuda3std6ranges3__45__cpo4sizeE
	.align		8
        /*00e0*/ 	.dword	_ZN32_INTERNAL_f7e5dc11_4_k_cu_bCount4cuda3std6ranges3__45__cpo5ssizeE
	.align		8
        /*00e8*/ 	.dword	_ZN32_INTERNAL_f7e5dc11_4_k_cu_bCount4cuda3std6ranges3__45__cpo8distanceE
	.align		8
        /*00f0*/ 	.dword	_ZN32_INTERNAL_f7e5dc11_4_k_cu_bCount6thrust24THRUST_300001_SM_1000_NS6system6detail10sequential3seqE
	.align		8
        /*00f8*/ 	.dword	_ZN32_INTERNAL_f7e5dc11_4_k_cu_bCount6thrust24THRUST_300001_SM_1000_NS12placeholders2_1E
	.align		8
        /*0100*/ 	.dword	_ZN32_INTERNAL_f7e5dc11_4_k_cu_bCount6thrust24THRUST_300001_SM_1000_NS12placeholders2_2E
	.align		8
        /*0108*/ 	.dword	_ZN32_INTERNAL_f7e5dc11_4_k_cu_bCount6thrust24THRUST_300001_SM_1000_NS12placeholders2_3E
	.align		8
        /*0110*/ 	.dword	_ZN32_INTERNAL_f7e5dc11_4_k_cu_bCount6thrust24THRUST_300001_SM_1000_NS12placeholders2_4E
	.align		8
        /*0118*/ 	.dword	_ZN32_INTERNAL_f7e5dc11_4_k_cu_bCount6thrust24THRUST_300001_SM_1000_NS12placeholders2_5E
	.align		8
        /*0120*/ 	.dword	_ZN32_INTERNAL_f7e5dc11_4_k_cu_bCount6thrust24THRUST_300001_SM_1000_NS12placeholders2_6E
	.align		8
        /*0128*/ 	.dword	_ZN32_INTERNAL_f7e5dc11_4_k_cu_bCount6thrust24THRUST_300001_SM_1000_NS12placeholders2_7E
	.align		8
        /*0130*/ 	.dword	_ZN32_INTERNAL_f7e5dc11_4_k_cu_bCount6thrust24THRUST_300001_SM_1000_NS12placeholders2_8E
	.align		8
        /*0138*/ 	.dword	_ZN32_INTERNAL_f7e5dc11_4_k_cu_bCount6thrust24THRUST_300001_SM_1000_NS12placeholders2_9E
	.align		8
        /*0140*/ 	.dword	_ZN32_INTERNAL_f7e5dc11_4_k_cu_bCount6thrust24THRUST_300001_SM_1000_NS12placeholders3_10E


//--------------------- .text._ZN3cub18CUB_300001_SM_10006detail11EmptyKernelIvEEvv --------------------------
	.section	.text._ZN3cub18CUB_300001_SM_10006detail11EmptyKernelIvEEvv,"ax",@progbits
	.align	128
        .global         _ZN3cub18CUB_300001_SM_10006detail11EmptyKernelIvEEvv
        .type           _ZN3cub18CUB_300001_SM_10006detail11EmptyKernelIvEEvv,@function
        .size           _ZN3cub18CUB_300001_SM_10006detail11EmptyKernelIvEEvv,(.L_x_1 - _ZN3cub18CUB_300001_SM_10006detail11EmptyKernelIvEEvv)
        .other          _ZN3cub18CUB_300001_SM_10006detail11EmptyKernelIvEEvv,@"STO_CUDA_ENTRY STV_DEFAULT"
_ZN3cub18CUB_300001_SM_10006detail11EmptyKernelIvEEvv:
.text._ZN3cub18CUB_300001_SM_10006detail11EmptyKernelIvEEvv:
[----:B------:R-:W-:Y:S01]  /*0000*/  LDC R1, c[0x0][0x37c] ;  /* 0x0000df00ff017b82 */ /* 0x000fe20000000800 */
[----:B------:R-:W-:Y:S05]  /*0010*/  EXIT ;  /* 0x000000000000794d */ /* 0x000fea0003800000 */
.L_x_0:
[----:B------:R-:W-:-:S00]  /*0020*/  BRA `(.L_x_0) ;  /* 0xfffffffc00fc7947 */ /* 0x000fc0000383ffff */
[----:B------:R-:W-:-:S00]  /*0030*/  NOP ;  /* 0x0000000000007918 */ /* 0x000fc00000000000 */
        /* <DEDUP_REMOVED lines=12> */
.L_x_1:


//--------------------- .nv.shared.reserved.0     --------------------------
	.section	.nv.shared.reserved.0,"aw",@nobits
	.weak		__nv_reservedSMEM_offset_0_alias
	.size		__nv_reservedSMEM_offset_0_alias, 0, 64
	.other		__nv_reservedSMEM_offset_0_alias,@"STO_CUDA_RESERVED_SHARED STV_DEFAULT"
__nv_reservedSMEM_offset_0_alias:
	.zero		0
	.zero		64


//--------------------- .nv.global                --------------------------
	.section	.nv.global,"aw",@nobits
	.align	4
.nv.global:
	.type		bCount,@object
	.size		bCount,(_ZN32_INTERNAL_f7e5dc11_4_k_cu_bCount6thrust24THRUST_300001_SM_1000_NS12placeholders3_10E - bCount)
bCount:
	.zero		4
	.type		_ZN32_INTERNAL_f7e5dc11_4_k_cu_bCount6thrust24THRUST_300001_SM_1000_NS12placeholders3_10E,@object
	.size		_ZN32_INTERNAL_f7e5dc11_4_k_cu_bCount6thrust24THRUST_300001_SM_1000_NS12placeholders3_10E,(_ZN32_INTERNAL_f7e5dc11_4_k_cu_bCount4cuda3std3__45__cpo5crendE - _ZN32_INTERNAL_f7e5dc11_4_k_cu_bCount6thrust24THRUST_300001_SM_1000_NS12placeholders3_10E)
_ZN32_INTERNAL_f7e5dc11_4_k_cu_bCount6thrust24THRUST_300001_SM_1000_NS12placeholders3_10E:
	.zero		1
	.type		_ZN32_INTERNAL_f7e5dc11_4_k_cu_bCount4cuda3std3__45__cpo5crendE,@object
	.size		_ZN32_INTERNAL_f7e5dc11_4_k_cu_bCount4cuda3std3__45__cpo5crendE,(_ZN32_INTERNAL_f7e5dc11_4_k_cu_bCount4cuda3std6ranges3__45__cpo4prevE - _ZN32_INTERNAL_f7e5dc11_4_k_cu_bCount4cuda3std3__45__cpo5crendE)
_ZN32_INTERNAL_f7e5dc11_4_k_cu_bCount4cuda3std3__45__cpo5crendE:
	.zero		1
	.type		_ZN32_INTERNAL_f7e5dc11_4_k_cu_bCount4cuda3std6ranges3__45__cpo4prevE,@object
	.size		_ZN32_INTERNAL_f7e5dc11_4_k_cu_bCount4cuda3std6ranges3__45__cpo4prevE,(_ZN32_INTERNAL_f7e5dc11_4_k_cu_bCount6thrust24THRUST_300001_SM_1000_NS12placeholders2_2E - _ZN32_INTERNAL_f7e5dc11_4_k_cu_bCount4cuda3std6ranges3__45__cpo4prevE)
_ZN32_INTERNAL_f7e5dc11_4_k_cu_bCount4cuda3std6ranges3__45__cpo4prevE:
	.zero		1
	.type		_ZN32_INTERNAL_f7e5dc11_4_k_cu_bCount6thrust24THRUST_300001_SM_1000_NS12placeholders2_2E,@object
	.size		_ZN32_INTERNAL_f7e5dc11_4_k_cu_bCount6thrust24THRUST_300001_SM_1000_NS12placeholders2_2E,(_ZN32_INTERNAL_f7e5dc11_4_k_cu_bCount4cuda3std6ranges3__45__cpo9iter_moveE - _ZN32_INTERNAL_f7e5dc11_4_k_cu_bCount6thrust24THRUST_300001_SM_1000_NS12placeholders2_2E)
_ZN32_INTERNAL_f7e5dc11_4_k_cu_bCount6thrust24THRUST_300001_SM_1000_NS12placeholders2_2E:
	.zero		1
	.type		_ZN32_INTERNAL_f7e5dc11_4_k_cu_bCount4cuda3std6ranges3__45__cpo9iter_moveE,@object
	.size		_ZN32_INTERNAL_f7e5dc11_4_k_cu_bCount4cuda3std6ranges3__45__cpo9iter_moveE,(_ZN32_INTERNAL_f7e5dc11_4_k_cu_bCount6thrust24THRUST_300001_SM_1000_NS12placeholders2_6E - _ZN32_INTERNAL_f7e5dc11_4_k_cu_bCount4cuda3std6ranges3__45__cpo9iter_moveE)
_ZN32_INTERNAL_f7e5dc11_4_k_cu_bCount4cuda3std6ranges3__45__cpo9iter_moveE:
	.zero		1
	.type		_ZN32_INTERNAL_f7e5dc11_4_k_cu_bCount6thrust24THRUST_300001_SM_1000_NS12placeholders2_6E,@object
	.size		_ZN32_INTERNAL_f7e5dc11_4_k_cu_bCount6thrust24THRUST_300001_SM_1000_NS12placeholders2_6E,(_ZN32_INTERNAL_f7e5dc11_4_k_cu_bCount4cuda3std3__45__cpo4cendE - _ZN32_INTERNAL_f7e5dc11_4_k_cu_bCount6thrust24THRUST_300001_SM_1000_NS12placeholders2_6E)
_ZN32_INTERNAL_f7e5dc11_4_k_cu_bCount6thrust24THRUST_300001_SM_1000_NS12placeholders2_6E:
	.zero		1
	.type		_ZN32_INTERNAL_f7e5dc11_4_k_cu_bCount4cuda3std3__45__cpo4cendE,@object
	.size		_ZN32_INTERNAL_f7e5dc11_4_k_cu_bCount4cuda3std3__45__cpo4cendE,(_ZN32_INTERNAL_f7e5dc11_4_k_cu_bCount4cuda3std6ranges3__45__cpo4cendE - _ZN32_INTERNAL_f7e5dc11_4_k_cu_bCount4cuda3std3__45__cpo4cendE)
_ZN32_INTERNAL_f7e5dc11_4_k_cu_bCount4cuda3std3__45__cpo4cendE:
	.zero		1
	.type		_ZN32_INTERNAL_f7e5dc11_4_k_cu_bCount4cuda3std6ranges3__45__cpo4cendE,@object
	.size		_ZN32_INTERNAL_f7e5dc11_4_k_cu_bCount4cuda3std6ranges3__45__cpo4cendE,(_ZN32_INTERNAL_f7e5dc11_4_k_cu_bCount4cuda3std3__420unreachable_sentinelE - _ZN32_INTERNAL_f7e5dc11_4_k_cu_bCount4cuda3std6ranges3__45__cpo4cendE)
_ZN32_INTERNAL_f7e5dc11_4_k_cu_bCount4cuda3std6ranges3__45__cpo4cendE:
	.zero		1
	.type		_ZN32_INTERNAL_f7e5dc11_4_k_cu_bCount4cuda3std3__420unreachable_sentinelE,@object
	.size		_ZN32_INTERNAL_f7e5dc11_4_k_cu_bCount4cuda3std3__420unreachable_sentinelE,(_ZN32_INTERNAL_f7e5dc11_4_k_cu_bCount4cuda3std6ranges3__45__cpo5ssizeE - _ZN32_INTERNAL_f7e5dc11_4_k_cu_bCount4cuda3std3__420unreachable_sentinelE)
_ZN32_INTERNAL_f7e5dc11_4_k_cu_bCount4cuda3std3__420unreachable_sentinelE:
	.zero		1
	.type		_ZN32_INTERNAL_f7e5dc11_4_k_cu_bCount4cuda3std6ranges3__45__cpo5ssizeE,@object
	.size		_ZN32_INTERNAL_f7e5dc11_4_k_cu_bCount4cuda3std6ranges3__45__cpo5ssizeE,(_ZN32_INTERNAL_f7e5dc11_4_k_cu_bCount6thrust24THRUST_300001_SM_1000_NS12placeholders2_4E - _ZN32_INTERNAL_f7e5dc11_4_k_cu_bCount4cuda3std6ranges3__45__cpo5ssizeE)
_ZN32_INTERNAL_f7e5dc11_4_k_cu_bCount4cuda3std6ranges3__45__cpo5ssizeE:
	.zero		1
	.type		_ZN32_INTERNAL_f7e5dc11_4_k_cu_bCount6thrust24THRUST_300001_SM_1000_NS12placeholders2_4E,@object
	.size		_ZN32_INTERNAL_f7e5dc11_4_k_cu_bCount6thrust24THRUST_300001_SM_1000_NS12placeholders2_4E,(_ZN32_INTERNAL_f7e5dc11_4_k_cu_bCount4cuda3std3__45__cpo3endE - _ZN32_INTERNAL_f7e5dc11_4_k_cu_bCount6thrust24THRUST_300001_SM_1000_NS12placeholders2_4E)
_ZN32_INTERNAL_f7e5dc11_4_k_cu_bCount6thrust24THRUST_300001_SM_1000_NS12placeholders2_4E:
	.zero		1
	.type		_ZN32_INTERNAL_f7e5dc11_4_k_cu_bCount4cuda3std3__45__cpo3endE,@object
	.size		_ZN32_INTERNAL_f7e5dc11_4_k_cu_bCount4cuda3std3__45__cpo3endE,(_ZN32_INTERNAL_f7e5dc11_4_k_cu_bCount4cuda3std6ranges3__45__cpo3endE - _ZN32_INTERNAL_f7e5dc11_4_k_cu_bCount4cuda3std3__45__cpo3endE)
_ZN32_INTERNAL_f7e5dc11_4_k_cu_bCount4cuda3std3__45__cpo3endE:
	.zero		1
	.type		_ZN32_INTERNAL_f7e5dc11_4_k_cu_bCount4cuda3std6ranges3__45__cpo3endE,@object
	.size		_ZN32_INTERNAL_f7e5dc11_4_k_cu_bCount4cuda3std6ranges3__45__cpo3endE,(_ZN32_INTERNAL_f7e5dc11_4_k_cu_bCount4cuda3std3__419piecewise_constructE - _ZN32_INTERNAL_f7e5dc11_4_k_cu_bCount4cuda3std6ranges3__45__cpo3endE)
_ZN32_INTERNAL_f7e5dc11_4_k_cu_bCount4cuda3std6ranges3__45__cpo3endE:
	.zero		1
	.type		_ZN32_INTERNAL_f7e5dc11_4_k_cu_bCount4cuda3std3__419piecewise_constructE,@object
	.size		_ZN32_INTERNAL_f7e5dc11_4_k_cu_bCount4cuda3std3__419piecewise_constructE,(_ZN32_INTERNAL_f7e5dc11_4_k_cu_bCount4cuda3std6ranges3__45__cpo5cdataE - _ZN32_INTERNAL_f7e5dc11_4_k_cu_bCount4cuda3std3__419piecewise_constructE)
_ZN32_INTERNAL_f7e5dc11_4_k_cu_bCount4cuda3std3__419piecewise_constructE:
	.zero		1
	.type		_ZN32_INTERNAL_f7e5dc11_4_k_cu_bCount4cuda3std6ranges3__45__cpo5cdataE,@object
	.size		_ZN32_INTERNAL_f7e5dc11_4_k_cu_bCount4cuda3std6ranges3__45__cpo5cdataE,(_ZN32_INTERNAL_f7e5dc11_4_k_cu_bCount6thrust24THRUST_300001_SM_1000_NS12placeholders2_8E - _ZN32_INTERNAL_f7e5dc11_4_k_cu_bCount4cuda3std6ranges3__45__cpo5cdataE)
_ZN32_INTERNAL_f7e5dc11_4_k_cu_bCount4cuda3std6ranges3__45__cpo5cdataE:
	.zero		1
	.type		_ZN32_INTERNAL_f7e5dc11_4_k_cu_bCount6thrust24THRUST_300001_SM_1000_NS12placeholders2_8E,@object
	.size		_ZN32_INTERNAL_f7e5dc11_4_k_cu_bCount6thrust24THRUST_300001_SM_1000_NS12placeholders2_8E,(_ZN32_INTERNAL_f7e5dc11_4_k_cu_bCount4cuda3std3__45__cpo4rendE - _ZN32_INTERNAL_f7e5dc11_4_k_cu_bCount6thrust24THRUST_300001_SM_1000_NS12placeholders2_8E)
_ZN32_INTERNAL_f7e5dc11_4_k_cu_bCount6thrust24THRUST_300001_SM_1000_NS12placeholders2_8E:
	.zero		1
	.type		_ZN32_INTERNAL_f7e5dc11_4_k_cu_bCount4cuda3std3__45__cpo4rendE,@object
	.size		_ZN32_INTERNAL_f7e5dc11_4_k_cu_bCount4cuda3std3__45__cpo4rendE,(_ZN32_INTERNAL_f7e5dc11_4_k_cu_bCount4cuda3std6ranges3__45__cpo9iter_swapE - _ZN32_INTERNAL_f7e5dc11_4_k_cu_bCount4cuda3std3__45__cpo4rendE)
_ZN32_INTERNAL_f7e5dc11_4_k_cu_bCount4cuda3std3__45__cpo4rendE:
	.zero		1
	.type		_ZN32_INTERNAL_f7e5dc11_4_k_cu_bCount4cuda3std6ranges3__45__cpo9iter_swapE,@object
	.size		_ZN32_INTERNAL_f7e5dc11_4_k_cu_bCount4cuda3std6ranges3__45__cpo9iter_swapE,(_ZN32_INTERNAL_f7e5dc11_4_k_cu_bCount4cuda3std3__48unexpectE - _ZN32_INTERNAL_f7e5dc11_4_k_cu_bCount4cuda3std6ranges3__45__cpo9iter_swapE)
_ZN32_INTERNAL_f7e5dc11_4_k_cu_bCount4cuda3std6ranges3__45__cpo9iter_swapE:
	.zero		1
	.type		_ZN32_INTERNAL_f7e5dc11_4_k_cu_bCount4cuda3std3__48unexpectE,@object
	.size		_ZN32_INTERNAL_f7e5dc11_4_k_cu_bCount4cuda3std3__48unexpectE,(_ZN32_INTERNAL_f7e5dc11_4_k_cu_bCount6thrust24THRUST_300001_SM_1000_NS6system6detail10sequential3seqE - _ZN32_INTERNAL_f7e5dc11_4_k_cu_bCount4cuda3std3__48unexpectE)
_ZN32_INTERNAL_f7e5dc11_4_k_cu_bCount4cuda3std3__48unexpectE:
	.zero		1
	.type		_ZN32_INTERNAL_f7e5dc11_4_k_cu_bCount6thrust24THRUST_300001_SM_1000_NS6system6detail10sequential3seqE,@object
	.size		_ZN32_INTERNAL_f7e5dc11_4_k_cu_bCount6thrust24THRUST_300001_SM_1000_NS6system6detail10sequential3seqE,(_ZN32_INTERNAL_f7e5dc11_4_k_cu_bCount6thrust24THRUST_300001_SM_1000_NS12placeholders2_5E - _ZN32_INTERNAL_f7e5dc11_4_k_cu_bCount6thrust24THRUST_300001_SM_1000_NS6system6detail10sequential3seqE)
_ZN32_INTERNAL_f7e5dc11_4_k_cu_bCount6thrust24THRUST_300001_SM_1000_NS6system6detail10sequential3seqE:
	.zero		1
	.type		_ZN32_INTERNAL_f7e5dc11_4_k_cu_bCount6thrust24THRUST_300001_SM_1000_NS12placeholders2_5E,@object
	.size		_ZN32_INTERNAL_f7e5dc11_4_k_cu_bCount6thrust24THRUST_300001_SM_1000_NS12placeholders2_5E,(_ZN32_INTERNAL_f7e5dc11_4_k_cu_bCount4cuda3std3__45__cpo6cbeginE - _ZN32_INTERNAL_f7e5dc11_4_k_cu_bCount6thrust24THRUST_300001_SM_1000_NS12placeholders2_5E)
_ZN32_INTERNAL_f7e5dc11_4_k_cu_bCount6thrust24THRUST_300001_SM_1000_NS12placeholders2_5E:
	.zero		1
	.type		_ZN32_INTERNAL_f7e5dc11_4_k_cu_bCount4cuda3std3__45__cpo6cbeginE,@object
	.size		_ZN32_INTERNAL_f7e5dc11_4_k_cu_bCount4cuda3std3__45__cpo6cbeginE,(_ZN32_INTERNAL_f7e5dc11_4_k_cu_bCount4cuda3std6ranges3__45__cpo6cbeginE - _ZN32_INTERNAL_f7e5dc11_4_k_cu_bCount4cuda3std3__45__cpo6cbeginE)
_ZN32_INTERNAL_f7e5dc11_4_k_cu_bCount4cuda3std3__45__cpo6cbeginE:
	.zero		1
	.type		_ZN32_INTERNAL_f7e5dc11_4_k_cu_bCount4cuda3std6ranges3__45__cpo6cbeginE,@object
	.size		_ZN32_INTERNAL_f7e5dc11_4_k_cu_bCount4cuda3std6ranges3__45__cpo6cbeginE,(_ZN32_INTERNAL_f7e5dc11_4_k_cu_bCount4cuda3std3__48in_placeE - _ZN32_INTERNAL_f7e5dc11_4_k_cu_bCount4cuda3std6ranges3__45__cpo6cbeginE)
_ZN32_INTERNAL_f7e5dc11_4_k_cu_bCount4cuda3std6ranges3__45__cpo6cbeginE:
	.zero		1
	.type		_ZN32_INTERNAL_f7e5dc11_4_k_cu_bCount4cuda3std3__48in_placeE,@object
	.size		_ZN32_INTERNAL_f7e5dc11_4_k_cu_bCount4cuda3std3__48in_placeE,(_ZN32_INTERNAL_f7e5dc11_4_k_cu_bCount4cuda3std6ranges3__45__cpo4sizeE - _ZN32_INTERNAL_f7e5dc11_4_k_cu_bCount4cuda3std3__48in_placeE)
_ZN32_INTERNAL_f7e5dc11_4_k_cu_bCount4cuda3std3__48in_placeE:
	.zero		1
	.type		_ZN32_INTERNAL_f7e5dc11_4_k_cu_bCount4cuda3std6ranges3__45__cpo4sizeE,@object
	.size		_ZN32_INTERNAL_f7e5dc11_4_k_cu_bCount4cuda3std6ranges3__45__cpo4sizeE,(_ZN32_INTERNAL_f7e5dc11_4_k_cu_bCount6thrust24THRUST_300001_SM_1000_NS12placeholders2_9E - _ZN32_INTERNAL_f7e5dc11_4_k_cu_bCount4cuda3std6ranges3__45__cpo4sizeE)
_ZN32_INTERNAL_f7e5dc11_4_k_cu_bCount4cuda3std6ranges3__45__cpo4sizeE:
	.zero		1
	.type		_ZN32_INTERNAL_f7e5dc11_4_k_cu_bCount6thrust24THRUST_300001_SM_1000_NS12placeholders2_9E,@object
	.size		_ZN32_INTERNAL_f7e5dc11_4_k_cu_bCount6thrust24THRUST_300001_SM_1000_NS12placeholders2_9E,(_ZN32_INTERNAL_f7e5dc11_4_k_cu_bCount4cuda3std3__45__cpo7crbeginE - _ZN32_INTERNAL_f7e5dc11_4_k_cu_bCount6thrust24THRUST_300001_SM_1000_NS12placeholders2_9E)
_ZN32_INTERNAL_f7e5dc11_4_k_cu_bCount6thrust24THRUST_300001_SM_1000_NS12placeholders2_9E:
	.zero		1
	.type		_ZN32_INTERNAL_f7e5dc11_4_k_cu_bCount4cuda3std3__45__cpo7crbeginE,@object
	.size		_ZN32_INTERNAL_f7e5dc11_4_k_cu_bCount4cuda3std3__45__cpo7crbeginE,(_ZN32_INTERNAL_f7e5dc11_4_k_cu_bCount4cuda3std6ranges3__45__cpo4nextE - _ZN32_INTERNAL_f7e5dc11_4_k_cu_bCount4cuda3std3__45__cpo7crbeginE)
_ZN32_INTERNAL_f7e5dc11_4_k_cu_bCount4cuda3std3__45__cpo7crbeginE:
	.zero		1
	.type		_ZN32_INTERNAL_f7e5dc11_4_k_cu_bCount4cuda3std6ranges3__45__cpo4nextE,@object
	.size		_ZN32_INTERNAL_f7e5dc11_4_k_cu_bCount4cuda3std6ranges3__45__cpo4nextE,(_ZN32_INTERNAL_f7e5dc11_4_k_cu_bCount4cuda3std6ranges3__45__cpo4swapE - _ZN32_INTERNAL_f7e5dc11_4_k_cu_bCount4cuda3std6ranges3__45__cpo4nextE)
_ZN32_INTERNAL_f7e5dc11_4_k_cu_bCount4cuda3std6ranges3__45__cpo4nextE:
	.zero		1
	.type		_ZN32_INTERNAL_f7e5dc11_4_k_cu_bCount4cuda3std6ranges3__45__cpo4swapE,@object
	.size		_ZN32_INTERNAL_f7e5dc11_4_k_cu_bCount4cuda3std6ranges3__45__cpo4swapE,(_ZN32_INTERNAL_f7e5dc11_4_k_cu_bCount6thrust24THRUST_300001_SM_1000_NS12placeholders2_1E - _ZN32_INTERNAL_f7e5dc11_4_k_cu_bCount4cuda3std6ranges3__45__cpo4swapE)
_ZN32_INTERNAL_f7e5dc11_4_k_cu_bCount4cuda3std6ranges3__45__cpo4swapE:
	.zero		1
	.type		_ZN32_INTERNAL_f7e5dc11_4_k_cu_bCount6thrust24THRUST_300001_SM_1000_NS12placeholders2_1E,@object
	.size		_ZN32_INTERNAL_f7e5dc11_4_k_cu_bCount6thrust24THRUST_300001_SM_1000_NS12placeholders2_1E,(_ZN32_INTERNAL_f7e5dc11_4_k_cu_bCount6thrust24THRUST_300001_SM_1000_NS12placeholders2_3E - _ZN32_INTERNAL_f7e5dc11_4_k_cu_bCount6thrust24THRUST_300001_SM_1000_NS12placeholders2_1E)
_ZN32_INTERNAL_f7e5dc11_4_k_cu_bCount6thrust24THRUST_300001_SM_1000_NS12placeholders2_1E:
	.zero		1
	.type		_ZN32_INTERNAL_f7e5dc11_4_k_cu_bCount6thrust24THRUST_300001_SM_1000_NS12placeholders2_3E,@object
	.size		_ZN32_INTERNAL_f7e5dc11_4_k_cu_bCount6thrust24THRUST_300001_SM_1000_NS12placeholders2_3E,(_ZN32_INTERNAL_f7e5dc11_4_k_cu_bCount4cuda3std3__45__cpo5beginE - _ZN32_INTERNAL_f7e5dc11_4_k_cu_bCount6thrust24THRUST_300001_SM_1000_NS12placeholders2_3E)
_ZN32_INTERNAL_f7e5dc11_4_k_cu_bCount6thrust24THRUST_300001_SM_1000_NS12placeholders2_3E:
	.zero		1
	.type		_ZN32_INTERNAL_f7e5dc11_4_k_cu_bCount4cuda3std3__45__cpo5beginE,@object
	.size		_ZN32_INTERNAL_f7e5dc11_4_k_cu_bCount4cuda3std3__45__cpo5beginE,(_ZN32_INTERNAL_f7e5dc11_4_k_cu_bCount4cuda3std6ranges3__45__cpo5beginE - _ZN32_INTERNAL_f7e5dc11_4_k_cu_bCount4cuda3std3__45__cpo5beginE)
_ZN32_INTERNAL_f7e5dc11_4_k_cu_bCount4cuda3std3__45__cpo5beginE:
	.zero		1
	.type		_ZN32_INTERNAL_f7e5dc11_4_k_cu_bCount4cuda3std6ranges3__45__cpo5beginE,@object
	.size		_ZN32_INTERNAL_f7e5dc11_4_k_cu_bCount4cuda3std6ranges3__45__cpo5beginE,(_ZN32_INTERNAL_f7e5dc11_4_k_cu_bCount4cuda3std3__434_GLOBAL__N__f7e5dc11_4_k_cu_bCount6ignoreE - _ZN32_INTERNAL_f7e5dc11_4_k_cu_bCount4cuda3std6ranges3__45__cpo5beginE)
_ZN32_INTERNAL_f7e5dc11_4_k_cu_bCount4cuda3std6ranges3__45__cpo5beginE:
	.zero		1
	.type		_ZN32_INTERNAL_f7e5dc11_4_k_cu_bCount4cuda3std3__434_GLOBAL__N__f7e5dc11_4_k_cu_bCount6ignoreE,@object
	.size		_ZN32_INTERNAL_f7e5dc11_4_k_cu_bCount4cuda3std3__434_GLOBAL__N__f7e5dc11_4_k_cu_bCount6ignoreE,(_ZN32_INTERNAL_f7e5dc11_4_k_cu_bCount4cuda3std6ranges3__45__cpo4dataE - _ZN32_INTERNAL_f7e5dc11_4_k_cu_bCount4cuda3std3__434_GLOBAL__N__f7e5dc11_4_k_cu_bCount6ignoreE)
_ZN32_INTERNAL_f7e5dc11_4_k_cu_bCount4cuda3std3__434_GLOBAL__N__f7e5dc11_4_k_cu_bCount6ignoreE:
	.zero		1
	.type		_ZN32_INTERNAL_f7e5dc11_4_k_cu_bCount4cuda3std6ranges3__45__cpo4dataE,@object
	.size		_ZN32_INTERNAL_f7e5dc11_4_k_cu_bCount4cuda3std6ranges3__45__cpo4dataE,(_ZN32_INTERNAL_f7e5dc11_4_k_cu_bCount6thrust24THRUST_300001_SM_1000_NS12placeholders2_7E - _ZN32_INTERNAL_f7e5dc11_4_k_cu_bCount4cuda3std6ranges3__45__cpo4dataE)
_ZN32_INTERNAL_f7e5dc11_4_k_cu_bCount4cuda3std6ranges3__45__cpo4dataE:
	.zero		1
	.type		_ZN32_INTERNAL_f7e5dc11_4_k_cu_bCount6thrust24THRUST_300001_SM_1000_NS12placeholders2_7E,@object
	.size		_ZN32_INTERNAL_f7e5dc11_4_k_cu_bCount6thrust24THRUST_300001_SM_1000_NS12placeholders2_7E,(_ZN32_INTERNAL_f7e5dc11_4_k_cu_bCount4cuda3std3__45__cpo6rbeginE - _ZN32_INTERNAL_f7e5dc11_4_k_cu_bCount6thrust24THRUST_300001_SM_1000_NS12placeholders2_7E)
_ZN32_INTERNAL_f7e5dc11_4_k_cu_bCount6thrust24THRUST_300001_SM_1000_NS12placeholders2_7E:
	.zero		1
	.type		_ZN32_INTERNAL_f7e5dc11_4_k_cu_bCount4cuda3std3__45__cpo6rbeginE,@object
	.size		_ZN32_INTERNAL_f7e5dc11_4_k_cu_bCount4cuda3std3__45__cpo6rbeginE,(_ZN32_INTERNAL_f7e5dc11_4_k_cu_bCount4cuda3std6ranges3__45__cpo7advanceE - _ZN32_INTERNAL_f7e5dc11_4_k_cu_bCount4cuda3std3__45__cpo6rbeginE)
_ZN32_INTERNAL_f7e5dc11_4_k_cu_bCount4cuda3std3__45__cpo6rbeginE:
	.zero		1
	.type		_ZN32_INTERNAL_f7e5dc11_4_k_cu_bCount4cuda3std6ranges3__45__cpo7advanceE,@object
	.size		_ZN32_INTERNAL_f7e5dc11_4_k_cu_bCount4cuda3std6ranges3__45__cpo7advanceE,(_ZN32_INTERNAL_f7e5dc11_4_k_cu_bCount4cuda3std3__47nulloptE - _ZN32_INTERNAL_f7e5dc11_4_k_cu_bCount4cuda3std6ranges3__45__cpo7advanceE)
_ZN32_INTERNAL_f7e5dc11_4_k_cu_bCount4cuda3std6ranges3__45__cpo7advanceE:
	.zero		1
	.type		_ZN32_INTERNAL_f7e5dc11_4_k_cu_bCount4cuda3std3__47nulloptE,@object
	.size		_ZN32_INTERNAL_f7e5dc11_4_k_cu_bCount4cuda3std3__47nulloptE,(_ZN32_INTERNAL_f7e5dc11_4_k_cu_bCount4cuda3std6ranges3__45__cpo8distanceE - _ZN32_INTERNAL_f7e5dc11_4_k_cu_bCount4cuda3std3__47nulloptE)
_ZN32_INTERNAL_f7e5dc11_4_k_cu_bCount4cuda3std3__47nulloptE:
	.zero		1
	.type		_ZN32_INTERNAL_f7e5dc11_4_k_cu_bCount4cuda3std6ranges3__45__cpo8distanceE,@object
	.size		_ZN32_INTERNAL_f7e5dc11_4_k_cu_bCount4cuda3std6ranges3__45__cpo8distanceE,(.L_29 - _ZN32_INTERNAL_f7e5dc11_4_k_cu_bCount4cuda3std6ranges3__45__cpo8distanceE)
_ZN32_INTERNAL_f7e5dc11_4_k_cu_bCount4cuda3std6ranges3__45__cpo8distanceE:
	.zero		1
.L_29:


//--------------------- .nv.constant0._ZN3cub18CUB_300001_SM_10006detail11EmptyKernelIvEEvv --------------------------
	.section	.nv.constant0._ZN3cub18CUB_300001_SM_10006detail11EmptyKernelIvEEvv,"a",@progbits
	.sectionflags	@""
	.align	4
.nv.constant0._ZN3cub18CUB_300001_SM_10006detail11EmptyKernelIvEEvv:
	.zero		896


//--------------------- SYMBOLS --------------------------

	.type		.nv.reservedSmem.offset0,@object
	.size		.nv.reservedSmem.offset0,0x4
